	.headerflags	@"EF_CUDA_TEXMODE_UNIFIED EF_CUDA_64BIT_ADDRESS EF_CUDA_ACCELERATORS EF_CUDA_SM90 EF_CUDA_VIRTUAL_SM(EF_CUDA_SM90)"
	.elftype	@"ET_EXEC"


//--------------------- .nv.info                  --------------------------
	.section	.nv.info,"",@"SHT_CUDA_INFO"
	.align	4


	//----- nvinfo : EIATTR_REGCOUNT
	.align		4
        /*0000*/ 	.byte	0x04, 0x2f
        /*0002*/ 	.short	(.L_1 - .L_0)
	.align		4
.L_0:
        /*0004*/ 	.word	index@(triton_poi_fused_clone_1)
        /*0008*/ 	.word	0x00000011


	//----- nvinfo : EIATTR_MIN_STACK_SIZE
	.align		4
.L_1:
        /*000c*/ 	.byte	0x04, 0x12
        /*000e*/ 	.short	(.L_3 - .L_2)
	.align		4
.L_2:
        /*0010*/ 	.word	index@(triton_poi_fused_clone_1)
        /*0014*/ 	.word	0x00000000


	//----- nvinfo : EIATTR_FRAME_SIZE
	.align		4
.L_3:
        /*0018*/ 	.byte	0x04, 0x11
        /*001a*/ 	.short	(.L_5 - .L_4)
	.align		4
.L_4:
        /*001c*/ 	.word	index@(triton_poi_fused_clone_1)
        /*0020*/ 	.word	0x00000000


	//----- nvinfo : EIATTR_MIN_STACK_SIZE
	.align		4
.L_5:
        /*0024*/ 	.byte	0x04, 0x12
        /*0026*/ 	.short	(.L_7 - .L_6)
	.align		4
.L_6:
        /*0028*/ 	.word	index@(triton_poi_fused_clone_1)
        /*002c*/ 	.word	0x00000000
.L_7:


//--------------------- .nv.info.triton_poi_fused_clone_1 --------------------------
	.section	.nv.info.triton_poi_fused_clone_1,"",@"SHT_CUDA_INFO"
	.sectionflags	@""
	.align	4


	//----- nvinfo : EIATTR_CUDA_API_VERSION
	.align		4
        /*0000*/ 	.byte	0x04, 0x37
        /*0002*/ 	.short	(.L_9 - .L_8)
.L_8:
        /*0004*/ 	.word	0x0000007c


	//----- nvinfo : EIATTR_KPARAM_INFO
	.align		4
.L_9:
        /*0008*/ 	.byte	0x04, 0x17
        /*000a*/ 	.short	(.L_11 - .L_10)
.L_10:
        /*000c*/ 	.word	0x00000000
        /*0010*/ 	.short	0x0004
        /*0012*/ 	.short	0x001c
        /*0014*/ 	.byte	0x00, 0xf0, 0x11, 0x00


	//----- nvinfo : EIATTR_KPARAM_INFO
	.align		4
.L_11:
        /*0018*/ 	.byte	0x04, 0x17
        /*001a*/ 	.short	(.L_13 - .L_12)
.L_12:
        /*001c*/ 	.word	0x00000000
        /*0020*/ 	.short	0x0003
        /*0022*/ 	.short	0x0018
        /*0024*/ 	.byte	0x00, 0xf0, 0x11, 0x00


	//----- nvinfo : EIATTR_KPARAM_INFO
	.align		4
.L_13:
        /*0028*/ 	.byte	0x04, 0x17
        /*002a*/ 	.short	(.L_15 - .L_14)
.L_14:
        /*002c*/ 	.word	0x00000000
        /*0030*/ 	.short	0x0002
        /*0032*/ 	.short	0x0010
        /*0034*/ 	.byte	0x00, 0xf4, 0x21, 0x00


	//----- nvinfo : EIATTR_KPARAM_INFO
	.align		4
.L_15:
        /*0038*/ 	.byte	0x04, 0x17
        /*003a*/ 	.short	(.L_17 - .L_16)
.L_16:
        /*003c*/ 	.word	0x00000000
        /*0040*/ 	.short	0x0001
        /*0042*/ 	.short	0x0008
        /*0044*/ 	.byte	0x00, 0xf4, 0x21, 0x00


	//----- nvinfo : EIATTR_KPARAM_INFO
	.align		4
.L_17:
        /*0048*/ 	.byte	0x04, 0x17
        /*004a*/ 	.short	(.L_19 - .L_18)
.L_18:
        /*004c*/ 	.word	0x00000000
        /*0050*/ 	.short	0x0000
        /*0052*/ 	.short	0x0000
        /*0054*/ 	.byte	0x00, 0xf4, 0x21, 0x00


	//----- nvinfo : EIATTR_SPARSE_MMA_MASK
	.align		4
.L_19:
        /*0058*/ 	.byte	0x03, 0x50
        /*005a*/ 	.short	0x0000


	//----- nvinfo : EIATTR_MAXREG_COUNT
	.align		4
        /*005c*/ 	.byte	0x03, 0x1b
        /*005e*/ 	.short	0x00ff


	//----- nvinfo : EIATTR_EXIT_INSTR_OFFSETS
	.align		4
        /*0060*/ 	.byte	0x04, 0x1c
        /*0062*/ 	.short	(.L_21 - .L_20)


	//   ....[0]....
.L_20:
        /*0064*/ 	.word	0x00000380


	//   ....[1]....
        /*0068*/ 	.word	0x000003f0


	//----- nvinfo : EIATTR_REQNTID
	.align		4
.L_21:
        /*006c*/ 	.byte	0x04, 0x10
        /*006e*/ 	.short	(.L_23 - .L_22)
.L_22:
        /*0070*/ 	.word	0x00000080
        /*0074*/ 	.word	0x00000001
        /*0078*/ 	.word	0x00000001


	//----- nvinfo : EIATTR_CBANK_PARAM_SIZE
	.align		4
.L_23:
        /*007c*/ 	.byte	0x03, 0x19
        /*007e*/ 	.short	0x0020


	//----- nvinfo : EIATTR_PARAM_CBANK
	.align		4
        /*0080*/ 	.byte	0x04, 0x0a
        /*0082*/ 	.short	(.L_25 - .L_24)
	.align		4
.L_24:
        /*0084*/ 	.word	index@(.nv.constant0.triton_poi_fused_clone_1)
        /*0088*/ 	.short	0x0210
        /*008a*/ 	.short	0x0020


	//----- nvinfo : EIATTR_SW_WAR
	.align		4
.L_25:
        /*008c*/ 	.byte	0x04, 0x36
        /*008e*/ 	.short	(.L_27 - .L_26)
.L_26:
        /*0090*/ 	.word	0x00000008
.L_27:


//--------------------- .nv.callgraph             --------------------------
	.section	.nv.callgraph,"",@"SHT_CUDA_CALLGRAPH"
	.align	4
	.sectionentsize	8
	.align		4
        /*0000*/ 	.word	0x00000000
	.align		4
        /*0004*/ 	.word	0xffffffff
	.align		4
        /*0008*/ 	.word	0x00000000
	.align		4
        /*000c*/ 	.word	0xfffffffe
	.align		4
        /*0010*/ 	.word	0x00000000
	.align		4
        /*0014*/ 	.word	0xfffffffd
	.align		4
        /*0018*/ 	.word	0x00000000
	.align		4
        /*001c*/ 	.word	0xfffffffc


//--------------------- .text.triton_poi_fused_clone_1 --------------------------
	.section	.text.triton_poi_fused_clone_1,"ax",@progbits
	.sectionflags	@"SHF_BARRIERS=1"
	.align	128
        .global         triton_poi_fused_clone_1
        .type           triton_poi_fused_clone_1,@function
        .size           triton_poi_fused_clone_1,(.L_x_1 - triton_poi_fused_clone_1)
        .other          triton_poi_fused_clone_1,@"STO_CUDA_ENTRY STV_DEFAULT"
triton_poi_fused_clone_1:
.text.triton_poi_fused_clone_1:
[----:B------:R-:W0:Y:S02]  /*0000*/  LDC R1, c[0x0][0x28] ;  /* 0x00000a00ff017b82 */ /* 0x000e240000000800 */
[----:B------:R-:W1:Y:S01]  /*0010*/  S2R R14, SR_TID.X ;  /* 0x00000000000e7919 */ /* 0x000e620000002100 */
[----:B------:R-:W2:Y:S01]  /*0020*/  S2UR UR4, SR_CTAID.Y ;  /* 0x00000000000479c3 */ /* 0x000ea20000002600 */
[----:B------:R-:W-:-:S07]  /*0030*/  ULDC.64 UR8, c[0x0][0x208] ;  /* 0x0000820000087ab9 */ /* 0x000fce0000000a00 */
[----:B------:R-:W3:Y:S08]  /*0040*/  S2UR UR5, SR_CTAID.X ;  /* 0x00000000000579c3 */ /* 0x000ef00000002500 */
[----:B------:R-:W4:Y:S01]  /*0050*/  LDC.64 R4, c[0x0][0x218] ;  /* 0x00008600ff047b82 */ /* 0x000f220000000a00 */
[----:B--2---:R-:W-:-:S07]  /*0060*/  USHF.L.U32 UR4, UR4, 0x4, URZ ;  /* 0x0000000404047899 */ /* 0x004fce000800063f */
[----:B------:R-:W2:Y:S01]  /*0070*/  LDC.64 R2, c[0x0][0x210] ;  /* 0x00008400ff027b82 */ /* 0x000ea20000000a00 */
[----:B-1----:R-:W-:Y:S01]  /*0080*/  IMAD.SHL.U32 R6, R14, 0x2, RZ ;  /* 0x000000020e067824 */ /* 0x002fe200078e00ff */
[----:B------:R-:W-:Y:S01]  /*0090*/  SHF.R.U32.HI R9, RZ, 0x3, R14 ;  /* 0x00000003ff097819 */ /* 0x000fe2000001160e */
[----:B---3--:R-:W-:-:S03]  /*00a0*/  USHF.L.U32 UR5, UR5, 0x4, URZ ;  /* 0x0000000405057899 */ /* 0x008fc6000800063f */
[----:B------:R-:W-:-:S04]  /*00b0*/  LOP3.LUT R6, R6, 0xe, RZ, 0xc0, !PT ;  /* 0x0000000e06067812 */ /* 0x000fc800078ec0ff */
[----:B------:R-:W-:-:S04]  /*00c0*/  LOP3.LUT R7, R6, UR4, RZ, 0xfc, !PT ;  /* 0x0000000406077c12 */ /* 0x000fc8000f8efcff */
[----:B------:R-:W-:-:S04]  /*00d0*/  SHF.R.S32.HI R0, RZ, 0x1f, R7 ;  /* 0x0000001fff007819 */ /* 0x000fc80000011407 */
[----:B------:R-:W-:Y:S02]  /*00e0*/  LEA.HI R8, R0, R7, RZ, 0x2 ;  /* 0x0000000700087211 */ /* 0x000fe400078f10ff */
[----:B------:R-:W-:Y:S02]  /*00f0*/  SGXT.U32 R0, R9, 0x4 ;  /* 0x000000040900781a */ /* 0x000fe40000000000 */
[C---:B------:R-:W-:Y:S01]  /*0100*/  LOP3.LUT R10, R8.reuse, 0xfffffffc, RZ, 0xc0, !PT ;  /* 0xfffffffc080a7812 */ /* 0x040fe200078ec0ff */
[----:B------:R-:W-:Y:S01]  /*0110*/  IMAD.SHL.U32 R8, R8, 0x20, RZ ;  /* 0x0000002008087824 */ /* 0x000fe200078e00ff */
[----:B------:R-:W-:-:S03]  /*0120*/  LOP3.LUT R9, R0, UR5, RZ, 0xfc, !PT ;  /* 0x0000000500097c12 */ /* 0x000fc6000f8efcff */
[----:B------:R-:W-:Y:S01]  /*0130*/  IMAD.IADD R10, R7, 0x1, -R10 ;  /* 0x00000001070a7824 */ /* 0x000fe200078e0a0a */
[C---:B------:R-:W-:Y:S02]  /*0140*/  ISETP.GE.AND P1, PT, R9.reuse, 0x20, PT ;  /* 0x000000200900780c */ /* 0x040fe40003f26270 */
[----:B------:R-:W-:Y:S01]  /*0150*/  LOP3.LUT R11, R8, 0xffffff80, RZ, 0xc0, !PT ;  /* 0xffffff80080b7812 */ /* 0x000fe200078ec0ff */
[----:B------:R-:W-:Y:S01]  /*0160*/  IMAD R10, R9, 0x4, R10 ;  /* 0x00000004090a7824 */ /* 0x000fe200078e020a */
[----:B------:R-:W-:Y:S01]  /*0170*/  ISETP.LT.AND P0, PT, R7, 0x10, !P1 ;  /* 0x000000100700780c */ /* 0x000fe20004f01270 */
[----:B----4-:R-:W-:-:S04]  /*0180*/  IMAD.WIDE R8, R9, 0x4, R4 ;  /* 0x0000000409087825 */ /* 0x010fc800078e0204 */
[----:B------:R-:W-:Y:S02]  /*0190*/  IMAD.IADD R11, R10, 0x1, R11 ;  /* 0x000000010a0b7824 */ /* 0x000fe400078e020b */
[----:B------:R-:W-:Y:S02]  /*01a0*/  IMAD.MOV.U32 R10, RZ, RZ, RZ ;  /* 0x000000ffff0a7224 */ /* 0x000fe400078e00ff */
[----:B--2---:R-:W-:Y:S01]  /*01b0*/  IMAD.WIDE R4, R11, 0x4, R2 ;  /* 0x000000040b047825 */ /* 0x004fe200078e0202 */
[----:B------:R-:W-:-:S03]  /*01c0*/  CS2R R2, SRZ ;  /* 0x0000000000027805 */ /* 0x000fc6000001ff00 */
[----:B------:R-:W2:Y:S04]  /*01d0*/  @!P1 LDG.E.EL R10, desc[UR8][R8.64] ;  /* 0x00000008080a9981 */ /* 0x000ea8000c2e1900 */
[----:B------:R1:W2:Y:S01]  /*01e0*/  @P0 LDG.E.EL.64 R2, desc[UR8][R4.64] ;  /* 0x0000000804020981 */ /* 0x0002a2000c2e1b00 */
[----:B------:R-:W3:Y:S01]  /*01f0*/  S2UR UR7, SR_CgaCtaId ;  /* 0x00000000000779c3 */ /* 0x000ee20000008800 */
[C---:B------:R-:W-:Y:S01]  /*0200*/  IMAD.SHL.U32 R7, R14.reuse, 0x20, RZ ;  /* 0x000000200e077824 */ /* 0x040fe200078e00ff */
[----:B------:R-:W-:Y:S01]  /*0210*/  UMOV UR6, 0x400 ;  /* 0x0000040000067882 */ /* 0x000fe20000000000 */
[----:B------:R-:W-:Y:S01]  /*0220*/  SHF.R.U32.HI R13, RZ, 0x1, R14 ;  /* 0x00000001ff0d7819 */ /* 0x000fe2000001160e */
[----:B------:R-:W-:Y:S02]  /*0230*/  IMAD.SHL.U32 R14, R14, 0x8, RZ ;  /* 0x000000080e0e7824 */ /* 0x000fe400078e00ff */
[----:B------:R-:W-:-:S02]  /*0240*/  LOP3.LUT R11, R7, 0xe0, RZ, 0xc0, !PT ;  /* 0x000000e0070b7812 */ /* 0x000fc400078ec0ff */
[----:B------:R-:W-:Y:S02]  /*0250*/  LOP3.LUT R7, R6, UR5, RZ, 0xfc, !PT ;  /* 0x0000000506077c12 */ /* 0x000fe4000f8efcff */
[C---:B------:R-:W-:Y:S02]  /*0260*/  LOP3.LUT R12, R11.reuse, 0x10, RZ, 0xfc, !PT ;  /* 0x000000100b0c7812 */ /* 0x040fe400078efcff */
[----:B------:R-:W-:Y:S02]  /*0270*/  LOP3.LUT R6, R11, R0, RZ, 0xfc, !PT ;  /* 0x000000000b067212 */ /* 0x000fe400078efcff */
[----:B------:R-:W-:Y:S02]  /*0280*/  LOP3.LUT R0, R0, UR4, RZ, 0xfc, !PT ;  /* 0x0000000400007c12 */ /* 0x000fe4000f8efcff */
[----:B------:R-:W-:Y:S02]  /*0290*/  ISETP.GE.AND P0, PT, R7, 0x20, PT ;  /* 0x000000200700780c */ /* 0x000fe40003f06270 */
[----:B------:R-:W-:-:S02]  /*02a0*/  LOP3.LUT R13, R13, 0x3c, RZ, 0xc0, !PT ;  /* 0x0000003c0d0d7812 */ /* 0x000fc400078ec0ff */
[----:B------:R-:W-:Y:S02]  /*02b0*/  ISETP.LT.AND P0, PT, R0, 0x10, !P0 ;  /* 0x000000100000780c */ /* 0x000fe40004701270 */
[----:B------:R-:W-:Y:S01]  /*02c0*/  LOP3.LUT R14, R14, 0x3f8, RZ, 0xc0, !PT ;  /* 0x000003f80e0e7812 */ /* 0x000fe200078ec0ff */
[----:B---3--:R-:W-:-:S06]  /*02d0*/  UPRMT UR6, UR7, 0x654, UR6 ;  /* 0x0000065407067896 */ /* 0x008fcc0008000006 */
[----:B------:R-:W-:Y:S02]  /*02e0*/  LEA.HI R11, R11, UR6, RZ, 0x1e ;  /* 0x000000060b0b7c11 */ /* 0x000fe4000f8ff0ff */
[----:B-1----:R-:W-:Y:S02]  /*02f0*/  LEA.HI R5, R12, UR6, RZ, 0x1e ;  /* 0x000000060c057c11 */ /* 0x002fe4000f8ff0ff */
[----:B------:R-:W-:Y:S01]  /*0300*/  IADD3 R13, R14, UR6, R13 ;  /* 0x000000060e0d7c10 */ /* 0x000fe2000fffe00d */
[C---:B------:R-:W-:Y:S02]  /*0310*/  IMAD R11, R6.reuse, 0x4, R11 ;  /* 0x00000004060b7824 */ /* 0x040fe400078e020b */
[----:B------:R-:W-:Y:S02]  /*0320*/  IMAD R6, R6, 0x4, R5 ;  /* 0x0000000406067824 */ /* 0x000fe400078e0205 */
[C---:B--2---:R-:W-:Y:S01]  /*0330*/  FADD R2, R10.reuse, R2 ;  /* 0x000000020a027221 */ /* 0x044fe20000000000 */
[----:B------:R-:W-:-:S04]  /*0340*/  FADD R3, R10, R3 ;  /* 0x000000030a037221 */ /* 0x000fc80000000000 */
[----:B------:R1:W-:Y:S04]  /*0350*/  STS [R11], R2 ;  /* 0x000000020b007388 */ /* 0x0003e80000000800 */
[----:B------:R1:W-:Y:S01]  /*0360*/  STS [R6+0x40], R3 ;  /* 0x0000400306007388 */ /* 0x0003e20000000800 */
[----:B------:R-:W-:Y:S06]  /*0370*/  BAR.SYNC.DEFER_BLOCKING 0x0 ;  /* 0x0000000000007b1d */ /* 0x000fec0000010000 */
[----:B-1----:R-:W-:Y:S05]  /*0380*/  @!P0 EXIT ;  /* 0x000000000000894d */ /* 0x002fea0003800000 */
[----:B------:R-:W-:Y:S01]  /*0390*/  LDS R4, [R13] ;  /* 0x000000000d047984 */ /* 0x000fe20000000800 */
[----:B------:R-:W0:Y:S01]  /*03a0*/  LDC.64 R2, c[0x0][0x220] ;  /* 0x00008800ff027b82 */ /* 0x000e220000000a00 */
[----:B------:R-:W-:Y:S02]  /*03b0*/  IMAD R7, R0, 0x20, R7 ;  /* 0x0000002000077824 */ /* 0x000fe400078e0207 */
[----:B------:R-:W1:Y:S02]  /*03c0*/  LDS R5, [R13+0x4] ;  /* 0x000004000d057984 */ /* 0x000e640000000800 */
[----:B0-----:R-:W-:-:S05]  /*03d0*/  IMAD.WIDE R2, R7, 0x4, R2 ;  /* 0x0000000407027825 */ /* 0x001fca00078e0202 */
[----:B-1----:R-:W-:Y:S01]  /*03e0*/  STG.E.64 desc[UR8][R2.64], R4 ;  /* 0x0000000402007986 */ /* 0x002fe2000c101b08 */
[----:B------:R-:W-:Y:S05]  /*03f0*/  EXIT ;  /* 0x000000000000794d */ /* 0x000fea0003800000 */
.L_x_0:
[----:B------:R-:W-:-:S00]  /*0400*/  BRA `(.L_x_0) ;  /* 0xfffffffc00fc7947 */ /* 0x000fc0000383ffff */
[----:B------:R-:W-:-:S00]  /*0410*/  NOP ;  /* 0x0000000000007918 */ /* 0x000fc00000000000 */
        /* <DEDUP_REMOVED lines=14> */
.L_x_1:


//--------------------- .nv.shared.triton_poi_fused_clone_1 --------------------------
	.section	.nv.shared.triton_poi_fused_clone_1,"aw",@nobits
	.sectionflags	@""
	.align	16
	.zero		1024


//--------------------- .nv.constant0.triton_poi_fused_clone_1 --------------------------
	.section	.nv.constant0.triton_poi_fused_clone_1,"a",@progbits
	.sectionflags	@""
	.align	4
.nv.constant0.triton_poi_fused_clone_1:
	.zero		560
